//
// Generated by NVIDIA NVVM Compiler
//
// Compiler Build ID: CL-36424714
// Cuda compilation tools, release 13.0, V13.0.88
// Based on NVVM 20.0.0
//

.version 9.0
.target sm_100
.address_size 64

	// .globl	_Z10partialSumiPfS_
// _ZZ10partialSumiPfS_E10s_blocksum has been demoted
// _ZZ18unrolledPartialSumiPfS_E10s_blocksum has been demoted

.visible .entry _Z10partialSumiPfS_(
	.param .u32 _Z10partialSumiPfS__param_0,
	.param .u64 .ptr .align 1 _Z10partialSumiPfS__param_1,
	.param .u64 .ptr .align 1 _Z10partialSumiPfS__param_2
)
{
	.reg .pred 	%p<6>;
	.reg .b32 	%r<15>;
	.reg .b32 	%f<6>;
	.reg .b64 	%rd<9>;
	// demoted variable
	.shared .align 4 .b8 _ZZ10partialSumiPfS_E10s_blocksum[1024];
	ld.param.u32 	%r8, [_Z10partialSumiPfS__param_0];
	ld.param.u64 	%rd1, [_Z10partialSumiPfS__param_1];
	ld.param.u64 	%rd2, [_Z10partialSumiPfS__param_2];
	mov.u32 	%r1, %tid.x;
	mov.u32 	%r2, %ctaid.x;
	mov.u32 	%r14, %ntid.x;
	mad.lo.s32 	%r4, %r2, %r14, %r1;
	shl.b32 	%r9, %r1, 2;
	mov.u32 	%r10, _ZZ10partialSumiPfS_E10s_blocksum;
	add.s32 	%r5, %r10, %r9;
	mov.b32 	%r11, 0;
	st.shared.u32 	[%r5], %r11;
	setp.ge.s32 	%p1, %r4, %r8;
	@%p1 bra 	$L__BB0_2;
	cvta.to.global.u64 	%rd3, %rd1;
	mul.wide.s32 	%rd4, %r4, 4;
	add.s64 	%rd5, %rd3, %rd4;
	ld.global.f32 	%f1, [%rd5];
	st.shared.f32 	[%r5], %f1;
$L__BB0_2:
	setp.lt.u32 	%p2, %r14, 2;
	@%p2 bra 	$L__BB0_6;
$L__BB0_3:
	bar.sync 	0;
	shr.u32 	%r7, %r14, 1;
	setp.ge.u32 	%p3, %r1, %r7;
	@%p3 bra 	$L__BB0_5;
	shl.b32 	%r12, %r7, 2;
	add.s32 	%r13, %r5, %r12;
	ld.shared.f32 	%f2, [%r13];
	ld.shared.f32 	%f3, [%r5];
	add.f32 	%f4, %f2, %f3;
	st.shared.f32 	[%r5], %f4;
$L__BB0_5:
	setp.gt.u32 	%p4, %r14, 3;
	mov.u32 	%r14, %r7;
	@%p4 bra 	$L__BB0_3;
$L__BB0_6:
	setp.ne.s32 	%p5, %r1, 0;
	@%p5 bra 	$L__BB0_8;
	ld.shared.f32 	%f5, [_ZZ10partialSumiPfS_E10s_blocksum];
	cvta.to.global.u64 	%rd6, %rd2;
	mul.wide.u32 	%rd7, %r2, 4;
	add.s64 	%rd8, %rd6, %rd7;
	st.global.f32 	[%rd8], %f5;
$L__BB0_8:
	ret;

}
	// .globl	_Z18unrolledPartialSumiPfS_
.visible .entry _Z18unrolledPartialSumiPfS_(
	.param .u32 _Z18unrolledPartialSumiPfS__param_0,
	.param .u64 .ptr .align 1 _Z18unrolledPartialSumiPfS__param_1,
	.param .u64 .ptr .align 1 _Z18unrolledPartialSumiPfS__param_2
)
{
	.reg .pred 	%p<10>;
	.reg .b32 	%r<10>;
	.reg .b32 	%f<26>;
	.reg .b64 	%rd<9>;
	// demoted variable
	.shared .align 4 .b8 _ZZ18unrolledPartialSumiPfS_E10s_blocksum[1024];
	ld.param.u32 	%r5, [_Z18unrolledPartialSumiPfS__param_0];
	ld.param.u64 	%rd1, [_Z18unrolledPartialSumiPfS__param_1];
	ld.param.u64 	%rd2, [_Z18unrolledPartialSumiPfS__param_2];
	mov.u32 	%r1, %tid.x;
	mov.u32 	%r2, %ctaid.x;
	mov.u32 	%r6, %ntid.x;
	mad.lo.s32 	%r3, %r2, %r6, %r1;
	shl.b32 	%r7, %r1, 2;
	mov.u32 	%r8, _ZZ18unrolledPartialSumiPfS_E10s_blocksum;
	add.s32 	%r4, %r8, %r7;
	mov.b32 	%r9, 0;
	st.shared.u32 	[%r4], %r9;
	setp.ge.s32 	%p1, %r3, %r5;
	@%p1 bra 	$L__BB1_2;
	cvta.to.global.u64 	%rd3, %rd1;
	mul.wide.s32 	%rd4, %r3, 4;
	add.s64 	%rd5, %rd3, %rd4;
	ld.global.f32 	%f1, [%rd5];
	st.shared.f32 	[%r4], %f1;
$L__BB1_2:
	bar.sync 	0;
	setp.gt.u32 	%p2, %r1, 127;
	@%p2 bra 	$L__BB1_4;
	ld.shared.f32 	%f2, [%r4+512];
	ld.shared.f32 	%f3, [%r4];
	add.f32 	%f4, %f2, %f3;
	st.shared.f32 	[%r4], %f4;
$L__BB1_4:
	bar.sync 	0;
	setp.gt.u32 	%p3, %r1, 63;
	@%p3 bra 	$L__BB1_6;
	ld.shared.f32 	%f5, [%r4+256];
	ld.shared.f32 	%f6, [%r4];
	add.f32 	%f7, %f5, %f6;
	st.shared.f32 	[%r4], %f7;
$L__BB1_6:
	bar.sync 	0;
	setp.gt.u32 	%p4, %r1, 31;
	@%p4 bra 	$L__BB1_8;
	ld.shared.f32 	%f8, [%r4+128];
	ld.shared.f32 	%f9, [%r4];
	add.f32 	%f10, %f8, %f9;
	st.shared.f32 	[%r4], %f10;
$L__BB1_8:
	bar.sync 	0;
	setp.gt.u32 	%p5, %r1, 15;
	@%p5 bra 	$L__BB1_10;
	ld.shared.f32 	%f11, [%r4+64];
	ld.shared.f32 	%f12, [%r4];
	add.f32 	%f13, %f11, %f12;
	st.shared.f32 	[%r4], %f13;
$L__BB1_10:
	bar.sync 	0;
	setp.gt.u32 	%p6, %r1, 7;
	@%p6 bra 	$L__BB1_12;
	ld.shared.f32 	%f14, [%r4+32];
	ld.shared.f32 	%f15, [%r4];
	add.f32 	%f16, %f14, %f15;
	st.shared.f32 	[%r4], %f16;
$L__BB1_12:
	bar.sync 	0;
	setp.gt.u32 	%p7, %r1, 3;
	@%p7 bra 	$L__BB1_14;
	ld.shared.f32 	%f17, [%r4+16];
	ld.shared.f32 	%f18, [%r4];
	add.f32 	%f19, %f17, %f18;
	st.shared.f32 	[%r4], %f19;
$L__BB1_14:
	bar.sync 	0;
	setp.gt.u32 	%p8, %r1, 1;
	@%p8 bra 	$L__BB1_16;
	ld.shared.f32 	%f20, [%r4+8];
	ld.shared.f32 	%f21, [%r4];
	add.f32 	%f22, %f20, %f21;
	st.shared.f32 	[%r4], %f22;
$L__BB1_16:
	bar.sync 	0;
	setp.ne.s32 	%p9, %r1, 0;
	@%p9 bra 	$L__BB1_18;
	ld.shared.f32 	%f23, [_ZZ18unrolledPartialSumiPfS_E10s_blocksum+4];
	ld.shared.f32 	%f24, [_ZZ18unrolledPartialSumiPfS_E10s_blocksum];
	add.f32 	%f25, %f23, %f24;
	st.shared.f32 	[_ZZ18unrolledPartialSumiPfS_E10s_blocksum], %f25;
	cvta.to.global.u64 	%rd6, %rd2;
	mul.wide.u32 	%rd7, %r2, 4;
	add.s64 	%rd8, %rd6, %rd7;
	st.global.f32 	[%rd8], %f25;
$L__BB1_18:
	ret;

}


// ===== COMPILED SASS (sm_100) =====

	.target	sm_100

	.elftype	@"ET_EXEC"


//--------------------- .note.nv.tkinfo           --------------------------
	.section	.note.nv.tkinfo,"",@"SHT_NOTE"
	.sectionflags	@"SHF_NOTE_NV_TKINFO"
	.tkinfo
        /*0018*/ 	.word	0x00000002
        /*0030*/ 	.string	""
        /*0030*/ 	.string	"ptxas"
        /*0030*/ 	.string	"Cuda compilation tools, release 13.0, V13.0.88"
        /*0030*/ 	.string	"Build cuda_13.0.r13.0/compiler.36424714_0"
        /*0030*/ 	.string	"-arch sm_100 -m 64 "



//--------------------- .note.nv.cuinfo           --------------------------
	.section	.note.nv.cuinfo,"",@"SHT_NOTE"
	.sectionflags	@"SHF_NOTE_NV_CUINFO"
        /*0018*/ 	.short	0x0002
        /*001a*/ 	.short	0x0064
        /*001c*/ 	.short	0x0082
	.zero		2


//--------------------- .nv.info                  --------------------------
	.section	.nv.info,"",@"SHT_CUDA_INFO"
	.align	4


	//----- nvinfo : EIATTR_REGCOUNT
	.align		4
        /*0000*/ 	.byte	0x04, 0x2f
        /*0002*/ 	.short	(.L_1 - .L_0)
	.align		4
.L_0:
        /*0004*/ 	.word	index@(_Z10partialSumiPfS_)
        /*0008*/ 	.word	0x0000000c


	//----- nvinfo : EIATTR_FRAME_SIZE
	.align		4
.L_1:
        /*000c*/ 	.byte	0x04, 0x11
        /*000e*/ 	.short	(.L_3 - .L_2)
	.align		4
.L_2:
        /*0010*/ 	.word	index@(_Z10partialSumiPfS_)
        /*0014*/ 	.word	0x00000000


	//----- nvinfo : EIATTR_REGCOUNT
	.align		4
.L_3:
        /*0018*/ 	.byte	0x04, 0x2f
        /*001a*/ 	.short	(.L_5 - .L_4)
	.align		4
.L_4:
        /*001c*/ 	.word	index@(_Z18unrolledPartialSumiPfS_)
        /*0020*/ 	.word	0x0000000c


	//----- nvinfo : EIATTR_FRAME_SIZE
	.align		4
.L_5:
        /*0024*/ 	.byte	0x04, 0x11
        /*0026*/ 	.short	(.L_7 - .L_6)
	.align		4
.L_6:
        /*0028*/ 	.word	index@(_Z18unrolledPartialSumiPfS_)
        /*002c*/ 	.word	0x00000000


	//----- nvinfo : EIATTR_MIN_STACK_SIZE
	.align		4
.L_7:
        /*0030*/ 	.byte	0x04, 0x12
        /*0032*/ 	.short	(.L_9 - .L_8)
	.align		4
.L_8:
        /*0034*/ 	.word	index@(_Z18unrolledPartialSumiPfS_)
        /*0038*/ 	.word	0x00000000


	//----- nvinfo : EIATTR_MIN_STACK_SIZE
	.align		4
.L_9:
        /*003c*/ 	.byte	0x04, 0x12
        /*003e*/ 	.short	(.L_11 - .L_10)
	.align		4
.L_10:
        /*0040*/ 	.word	index@(_Z10partialSumiPfS_)
        /*0044*/ 	.word	0x00000000
.L_11:


//--------------------- .nv.compat                --------------------------
	.section	.nv.compat,"",@"SHT_CUDA_COMPAT_INFO"
	.align	4
        /*0000*/ 	.byte	0x02, 0x09, 0x00, 0x00, 0x02, 0x02, 0x01, 0x00, 0x02, 0x05, 0x05, 0x00, 0x03, 0x07, 0x01, 0x01
        /*0010*/ 	.byte	0x02, 0x03, 0x00, 0x00, 0x02, 0x06, 0x01, 0x00, 0x04, 0x0b, 0x08, 0x00, 0x09, 0x00, 0x00, 0x00
        /*0020*/ 	.byte	0x00, 0x00, 0x00, 0x00


//--------------------- .nv.info._Z18unrolledPartialSumiPfS_ --------------------------
	.section	.nv.info._Z18unrolledPartialSumiPfS_,"",@"SHT_CUDA_INFO"
	.sectionflags	@""
	.align	4


	//----- nvinfo : EIATTR_CUDA_API_VERSION
	.align		4
        /*0000*/ 	.byte	0x04, 0x37
        /*0002*/ 	.short	(.L_13 - .L_12)
.L_12:
        /*0004*/ 	.word	0x00000082


	//----- nvinfo : EIATTR_KPARAM_INFO
	.align		4
.L_13:
        /*0008*/ 	.byte	0x04, 0x17
        /*000a*/ 	.short	(.L_15 - .L_14)
.L_14:
        /*000c*/ 	.word	0x00000000
        /*0010*/ 	.short	0x0002
        /*0012*/ 	.short	0x0010
        /*0014*/ 	.byte	0x00, 0xf5, 0x21, 0x00


	//----- nvinfo : EIATTR_KPARAM_INFO
	.align		4
.L_15:
        /*0018*/ 	.byte	0x04, 0x17
        /*001a*/ 	.short	(.L_17 - .L_16)
.L_16:
        /*001c*/ 	.word	0x00000000
        /*0020*/ 	.short	0x0001
        /*0022*/ 	.short	0x0008
        /*0024*/ 	.byte	0x00, 0xf5, 0x21, 0x00


	//----- nvinfo : EIATTR_KPARAM_INFO
	.align		4
.L_17:
        /*0028*/ 	.byte	0x04, 0x17
        /*002a*/ 	.short	(.L_19 - .L_18)
.L_18:
        /*002c*/ 	.word	0x00000000
        /*0030*/ 	.short	0x0000
        /*0032*/ 	.short	0x0000
        /*0034*/ 	.byte	0x00, 0xf0, 0x11, 0x00


	//----- nvinfo : EIATTR_SPARSE_MMA_MASK
	.align		4
.L_19:
        /*0038*/ 	.byte	0x03, 0x50
        /*003a*/ 	.short	0x0000


	//----- nvinfo : EIATTR_MAXREG_COUNT
	.align		4
        /*003c*/ 	.byte	0x03, 0x1b
        /*003e*/ 	.short	0x00ff


	//----- nvinfo : EIATTR_NUM_BARRIERS
	.align		4
        /*0040*/ 	.byte	0x02, 0x4c
        /*0042*/ 	.byte	0x01
	.zero		1


	//----- nvinfo : EIATTR_MERCURY_ISA_VERSION
	.align		4
        /*0044*/ 	.byte	0x03, 0x5f
        /*0046*/ 	.short	0x0101


	//----- nvinfo : EIATTR_VRC_CTA_INIT_COUNT
	.align		4
        /*0048*/ 	.byte	0x02, 0x4a
	.zero		1
	.zero		1


	//----- nvinfo : EIATTR_EXIT_INSTR_OFFSETS
	.align		4
        /*004c*/ 	.byte	0x04, 0x1c
        /*004e*/ 	.short	(.L_21 - .L_20)


	//   ....[0]....
.L_20:
        /*0050*/ 	.word	0x000003d0


	//   ....[1]....
        /*0054*/ 	.word	0x00000440


	//----- nvinfo : EIATTR_CBANK_PARAM_SIZE
	.align		4
.L_21:
        /*0058*/ 	.byte	0x03, 0x19
        /*005a*/ 	.short	0x0018


	//----- nvinfo : EIATTR_PARAM_CBANK
	.align		4
        /*005c*/ 	.byte	0x04, 0x0a
        /*005e*/ 	.short	(.L_23 - .L_22)
	.align		4
.L_22:
        /*0060*/ 	.word	index@(.nv.constant0._Z18unrolledPartialSumiPfS_)
        /*0064*/ 	.short	0x0380
        /*0066*/ 	.short	0x0018


	//----- nvinfo : EIATTR_SW_WAR
	.align		4
.L_23:
        /*0068*/ 	.byte	0x04, 0x36
        /*006a*/ 	.short	(.L_25 - .L_24)
.L_24:
        /*006c*/ 	.word	0x00000008
.L_25:


//--------------------- .nv.info._Z10partialSumiPfS_ --------------------------
	.section	.nv.info._Z10partialSumiPfS_,"",@"SHT_CUDA_INFO"
	.sectionflags	@""
	.align	4


	//----- nvinfo : EIATTR_CUDA_API_VERSION
	.align		4
        /*0000*/ 	.byte	0x04, 0x37
        /*0002*/ 	.short	(.L_27 - .L_26)
.L_26:
        /*0004*/ 	.word	0x00000082


	//----- nvinfo : EIATTR_KPARAM_INFO
	.align		4
.L_27:
        /*0008*/ 	.byte	0x04, 0x17
        /*000a*/ 	.short	(.L_29 - .L_28)
.L_28:
        /*000c*/ 	.word	0x00000000
        /*0010*/ 	.short	0x0002
        /*0012*/ 	.short	0x0010
        /*0014*/ 	.byte	0x00, 0xf5, 0x21, 0x00


	//----- nvinfo : EIATTR_KPARAM_INFO
	.align		4
.L_29:
        /*0018*/ 	.byte	0x04, 0x17
        /*001a*/ 	.short	(.L_31 - .L_30)
.L_30:
        /*001c*/ 	.word	0x00000000
        /*0020*/ 	.short	0x0001
        /*0022*/ 	.short	0x0008
        /*0024*/ 	.byte	0x00, 0xf5, 0x21, 0x00


	//----- nvinfo : EIATTR_KPARAM_INFO
	.align		4
.L_31:
        /*0028*/ 	.byte	0x04, 0x17
        /*002a*/ 	.short	(.L_33 - .L_32)
.L_32:
        /*002c*/ 	.word	0x00000000
        /*0030*/ 	.short	0x0000
        /*0032*/ 	.short	0x0000
        /*0034*/ 	.byte	0x00, 0xf0, 0x11, 0x00


	//----- nvinfo : EIATTR_SPARSE_MMA_MASK
	.align		4
.L_33:
        /*0038*/ 	.byte	0x03, 0x50
        /*003a*/ 	.short	0x0000


	//----- nvinfo : EIATTR_MAXREG_COUNT
	.align		4
        /*003c*/ 	.byte	0x03, 0x1b
        /*003e*/ 	.short	0x00ff


	//----- nvinfo : EIATTR_NUM_BARRIERS
	.align		4
        /*0040*/ 	.byte	0x02, 0x4c
        /*0042*/ 	.byte	0x01
	.zero		1


	//----- nvinfo : EIATTR_MERCURY_ISA_VERSION
	.align		4
        /*0044*/ 	.byte	0x03, 0x5f
        /*0046*/ 	.short	0x0101


	//----- nvinfo : EIATTR_VRC_CTA_INIT_COUNT
	.align		4
        /*0048*/ 	.byte	0x02, 0x4a
	.zero		1
	.zero		1


	//----- nvinfo : EIATTR_EXIT_INSTR_OFFSETS
	.align		4
        /*004c*/ 	.byte	0x04, 0x1c
        /*004e*/ 	.short	(.L_35 - .L_34)


	//   ....[0]....
.L_34:
        /*0050*/ 	.word	0x00000200


	//   ....[1]....
        /*0054*/ 	.word	0x00000280


	//----- nvinfo : EIATTR_CBANK_PARAM_SIZE
	.align		4
.L_35:
        /*0058*/ 	.byte	0x03, 0x19
        /*005a*/ 	.short	0x0018


	//----- nvinfo : EIATTR_PARAM_CBANK
	.align		4
        /*005c*/ 	.byte	0x04, 0x0a
        /*005e*/ 	.short	(.L_37 - .L_36)
	.align		4
.L_36:
        /*0060*/ 	.word	index@(.nv.constant0._Z10partialSumiPfS_)
        /*0064*/ 	.short	0x0380
        /*0066*/ 	.short	0x0018


	//----- nvinfo : EIATTR_SW_WAR
	.align		4
.L_37:
        /*0068*/ 	.byte	0x04, 0x36
        /*006a*/ 	.short	(.L_39 - .L_38)
.L_38:
        /*006c*/ 	.word	0x00000008
.L_39:


//--------------------- .nv.callgraph             --------------------------
	.section	.nv.callgraph,"",@"SHT_CUDA_CALLGRAPH"
	.align	4
	.sectionentsize	8
	.align		4
        /*0000*/ 	.word	0x00000000
	.align		4
        /*0004*/ 	.word	0xffffffff
	.align		4
        /*0008*/ 	.word	0x00000000
	.align		4
        /*000c*/ 	.word	0xfffffffe
	.align		4
        /*0010*/ 	.word	0x00000000
	.align		4
        /*0014*/ 	.word	0xfffffffd
	.align		4
        /*0018*/ 	.word	0x00000000
	.align		4
        /*001c*/ 	.word	0xfffffffc


//--------------------- .text._Z18unrolledPartialSumiPfS_ --------------------------
	.section	.text._Z18unrolledPartialSumiPfS_,"ax",@progbits
	.align	128
        .global         _Z18unrolledPartialSumiPfS_
        .type           _Z18unrolledPartialSumiPfS_,@function
        .size           _Z18unrolledPartialSumiPfS_,(.L_x_4 - _Z18unrolledPartialSumiPfS_)
        .other          _Z18unrolledPartialSumiPfS_,@"STO_CUDA_ENTRY STV_DEFAULT"
_Z18unrolledPartialSumiPfS_:
.text._Z18unrolledPartialSumiPfS_:
[----:B------:R-:W-:Y:S01]  /*0000*/  LDC R1, c[0x0][0x37c] ;  /* 0x0000df00ff017b82 */ /* 0x000fe20000000800 */
[----:B------:R-:W0:Y:S01]  /*0010*/  S2R R9, SR_TID.X ;  /* 0x0000000000097919 */ /* 0x000e220000002100 */
[----:B------:R-:W0:Y:S01]  /*0020*/  LDCU UR4, c[0x0][0x360] ;  /* 0x00006c00ff0477ac */ /* 0x000e220008000800 */
[----:B------:R-:W-:Y:S01]  /*0030*/  HFMA2 R7, -RZ, RZ, 0, 0 ;  /* 0x00000000ff077431 */ /* 0x000fe200000001ff */
[----:B------:R-:W0:Y:S01]  /*0040*/  S2R R0, SR_CTAID.X ;  /* 0x0000000000007919 */ /* 0x000e220000002500 */
[----:B------:R-:W1:Y:S01]  /*0050*/  LDCU UR5, c[0x0][0x380] ;  /* 0x00007000ff0577ac */ /* 0x000e620008000800 */
[----:B------:R-:W2:Y:S01]  /*0060*/  LDCU.64 UR6, c[0x0][0x358] ;  /* 0x00006b00ff0677ac */ /* 0x000ea20008000a00 */
[----:B0-----:R-:W-:-:S05]  /*0070*/  IMAD R5, R0, UR4, R9 ;  /* 0x0000000400057c24 */ /* 0x001fca000f8e0209 */
[----:B-1----:R-:W-:-:S13]  /*0080*/  ISETP.GE.AND P0, PT, R5, UR5, PT ;  /* 0x0000000505007c0c */ /* 0x002fda000bf06270 */
[----:B------:R-:W0:Y:S02]  /*0090*/  @!P0 LDC.64 R2, c[0x0][0x388] ;  /* 0x0000e200ff028b82 */ /* 0x000e240000000a00 */
[----:B0-----:R-:W-:-:S05]  /*00a0*/  @!P0 IMAD.WIDE R2, R5, 0x4, R2 ;  /* 0x0000000405028825 */ /* 0x001fca00078e0202 */
[----:B--2---:R-:W2:Y:S01]  /*00b0*/  @!P0 LDG.E R7, desc[UR6][R2.64] ;  /* 0x0000000602078981 */ /* 0x004ea2000c1e1900 */
[----:B------:R-:W0:Y:S01]  /*00c0*/  S2UR UR5, SR_CgaCtaId ;  /* 0x00000000000579c3 */ /* 0x000e220000008800 */
[----:B------:R-:W-:Y:S01]  /*00d0*/  UMOV UR4, 0x400 ;  /* 0x0000040000047882 */ /* 0x000fe20000000000 */
[C---:B------:R-:W-:Y:S02]  /*00e0*/  ISETP.GT.U32.AND P1, PT, R9.reuse, 0x7f, PT ;  /* 0x0000007f0900780c */ /* 0x040fe40003f24070 */
[----:B------:R-:W-:Y:S01]  /*00f0*/  ISETP.GT.U32.AND P0, PT, R9, 0x3f, PT ;  /* 0x0000003f0900780c */ /* 0x000fe20003f04070 */
[----:B0-----:R-:W-:-:S06]  /*0100*/  ULEA UR4, UR5, UR4, 0x18 ;  /* 0x0000000405047291 */ /* 0x001fcc000f8ec0ff */
[----:B------:R-:W-:-:S05]  /*0110*/  LEA R4, R9, UR4, 0x2 ;  /* 0x0000000409047c11 */ /* 0x000fca000f8e10ff */
[----:B--2---:R-:W-:Y:S01]  /*0120*/  STS [R4], R7 ;  /* 0x0000000704007388 */ /* 0x004fe20000000800 */
[----:B------:R-:W-:Y:S06]  /*0130*/  BAR.SYNC.DEFER_BLOCKING 0x0 ;  /* 0x0000000000007b1d */ /* 0x000fec0000010000 */
[----:B------:R-:W-:Y:S04]  /*0140*/  @!P1 LDS R5, [R4+0x200] ;  /* 0x0002000004059984 */ /* 0x000fe80000000800 */
[----:B------:R-:W0:Y:S02]  /*0150*/  @!P1 LDS R6, [R4] ;  /* 0x0000000004069984 */ /* 0x000e240000000800 */
[----:B0-----:R-:W-:-:S05]  /*0160*/  @!P1 FADD R5, R5, R6 ;  /* 0x0000000605059221 */ /* 0x001fca0000000000 */
[----:B------:R-:W-:Y:S01]  /*0170*/  @!P1 STS [R4], R5 ;  /* 0x0000000504009388 */ /* 0x000fe20000000800 */
[----:B------:R-:W-:Y:S01]  /*0180*/  BAR.SYNC.DEFER_BLOCKING 0x0 ;  /* 0x0000000000007b1d */ /* 0x000fe20000010000 */
[----:B------:R-:W-:-:S05]  /*0190*/  ISETP.GT.U32.AND P1, PT, R9, 0x1f, PT ;  /* 0x0000001f0900780c */ /* 0x000fca0003f24070 */
        /* <DEDUP_REMOVED lines=29> */
[----:B------:R-:W-:-:S05]  /*0370*/  ISETP.NE.AND P0, PT, R9, RZ, PT ;  /* 0x000000ff0900720c */ /* 0x000fca0003f05270 */
[----:B------:R-:W-:Y:S04]  /*0380*/  @!P1 LDS R2, [R4+0x8] ;  /* 0x0000080004029984 */ /* 0x000fe80000000800 */
[----:B------:R-:W0:Y:S02]  /*0390*/  @!P1 LDS R5, [R4] ;  /* 0x0000000004059984 */ /* 0x000e240000000800 */
[----:B0-----:R-:W-:-:S05]  /*03a0*/  @!P1 FADD R5, R2, R5 ;  /* 0x0000000502059221 */ /* 0x001fca0000000000 */
[----:B------:R0:W-:Y:S01]  /*03b0*/  @!P1 STS [R4], R5 ;  /* 0x0000000504009388 */ /* 0x0001e20000000800 */
[----:B------:R-:W-:Y:S06]  /*03c0*/  BAR.SYNC.DEFER_BLOCKING 0x0 ;  /* 0x0000000000007b1d */ /* 0x000fec0000010000 */
[----:B------:R-:W-:Y:S05]  /*03d0*/  @P0 EXIT ;  /* 0x000000000000094d */ /* 0x000fea0003800000 */
[----:B0-----:R-:W0:Y:S01]  /*03e0*/  LDS.64 R4, [UR4] ;  /* 0x00000004ff047984 */ /* 0x001e220008000a00 */
[----:B------:R-:W1:Y:S02]  /*03f0*/  LDC.64 R2, c[0x0][0x390] ;  /* 0x0000e400ff027b82 */ /* 0x000e640000000a00 */
[----:B-1----:R-:W-:-:S04]  /*0400*/  IMAD.WIDE.U32 R2, R0, 0x4, R2 ;  /* 0x0000000400027825 */ /* 0x002fc800078e0002 */
[----:B0-----:R-:W-:-:S05]  /*0410*/  FADD R5, R5, R4 ;  /* 0x0000000405057221 */ /* 0x001fca0000000000 */
[----:B------:R-:W-:Y:S04]  /*0420*/  STS [UR4], R5 ;  /* 0x00000005ff007988 */ /* 0x000fe80008000804 */
[----:B------:R-:W-:Y:S01]  /*0430*/  STG.E desc[UR6][R2.64], R5 ;  /* 0x0000000502007986 */ /* 0x000fe2000c101906 */
[----:B------:R-:W-:Y:S05]  /*0440*/  EXIT ;  /* 0x000000000000794d */ /* 0x000fea0003800000 */
.L_x_0:
[----:B------:R-:W-:-:S00]  /*0450*/  BRA `(.L_x_0) ;  /* 0xfffffffc00fc7947 */ /* 0x000fc0000383ffff */
[----:B------:R-:W-:-:S00]  /*0460*/  NOP ;  /* 0x0000000000007918 */ /* 0x000fc00000000000 */
        /* <DEDUP_REMOVED lines=9> */
.L_x_4:


//--------------------- .text._Z10partialSumiPfS_ --------------------------
	.section	.text._Z10partialSumiPfS_,"ax",@progbits
	.align	128
        .global         _Z10partialSumiPfS_
        .type           _Z10partialSumiPfS_,@function
        .size           _Z10partialSumiPfS_,(.L_x_5 - _Z10partialSumiPfS_)
        .other          _Z10partialSumiPfS_,@"STO_CUDA_ENTRY STV_DEFAULT"
_Z10partialSumiPfS_:
.text._Z10partialSumiPfS_:
[----:B------:R-:W-:Y:S01]  /*0000*/  LDC R1, c[0x0][0x37c] ;  /* 0x0000df00ff017b82 */ /* 0x000fe20000000800 */
[----:B------:R-:W0:Y:S01]  /*0010*/  S2R R6, SR_TID.X ;  /* 0x0000000000067919 */ /* 0x000e220000002100 */
[----:B------:R-:W0:Y:S01]  /*0020*/  LDCU UR8, c[0x0][0x360] ;  /* 0x00006c00ff0877ac */ /* 0x000e220008000800 */
[----:B------:R-:W-:Y:S01]  /*0030*/  IMAD.MOV.U32 R9, RZ, RZ, RZ ;  /* 0x000000ffff097224 */ /* 0x000fe200078e00ff */
        /* <DEDUP_REMOVED lines=10> */
[----:B------:R-:W-:Y:S01]  /*00e0*/  IMAD.U32 R4, RZ, RZ, UR8 ;  /* 0x00000008ff047e24 */ /* 0x000fe2000f8e00ff */
[----:B------:R-:W-:-:S04]  /*00f0*/  ISETP.NE.AND P0, PT, R6, RZ, PT ;  /* 0x000000ff0600720c */ /* 0x000fc80003f05270 */
[----:B------:R-:W-:Y:S01]  /*0100*/  ISETP.GE.U32.AND P1, PT, R4, 0x2, PT ;  /* 0x000000020400780c */ /* 0x000fe20003f26070 */
[----:B0-----:R-:W-:-:S06]  /*0110*/  ULEA UR4, UR5, UR4, 0x18 ;  /* 0x0000000405047291 */ /* 0x001fcc000f8ec0ff */
[----:B------:R-:W-:-:S05]  /*0120*/  LEA R0, R6, UR4, 0x2 ;  /* 0x0000000406007c11 */ /* 0x000fca000f8e10ff */
[----:B--2---:R0:W-:Y:S01]  /*0130*/  STS [R0], R9 ;  /* 0x0000000900007388 */ /* 0x0041e20000000800 */
[----:B------:R-:W-:Y:S05]  /*0140*/  @!P1 BRA `(.L_x_1) ;  /* 0x00000000002c9947 */ /* 0x000fea0003800000 */
.L_x_2:
[----:B------:R-:W-:Y:S01]  /*0150*/  BAR.SYNC.DEFER_BLOCKING 0x0 ;  /* 0x0000000000007b1d */ /* 0x000fe20000010000 */
[----:B------:R-:W-:-:S04]  /*0160*/  SHF.R.U32.HI R5, RZ, 0x1, R4 ;  /* 0x00000001ff057819 */ /* 0x000fc80000011604 */
[----:B------:R-:W-:-:S13]  /*0170*/  ISETP.GE.U32.AND P1, PT, R6, R5, PT ;  /* 0x000000050600720c */ /* 0x000fda0003f26070 */
[----:B------:R-:W-:Y:S01]  /*0180*/  @!P1 LEA R2, R5, R0, 0x2 ;  /* 0x0000000005029211 */ /* 0x000fe200078e10ff */
[----:B------:R-:W-:Y:S05]  /*0190*/  @!P1 LDS R3, [R0] ;  /* 0x0000000000039984 */ /* 0x000fea0000000800 */
[----:B------:R-:W1:Y:S02]  /*01a0*/  @!P1 LDS R2, [R2] ;  /* 0x0000000002029984 */ /* 0x000e640000000800 */
[----:B-1----:R-:W-:-:S05]  /*01b0*/  @!P1 FADD R3, R2, R3 ;  /* 0x0000000302039221 */ /* 0x002fca0000000000 */
[----:B------:R1:W-:Y:S01]  /*01c0*/  @!P1 STS [R0], R3 ;  /* 0x0000000300009388 */ /* 0x0003e20000000800 */
[----:B------:R-:W-:Y:S01]  /*01d0*/  ISETP.GT.U32.AND P1, PT, R4, 0x3, PT ;  /* 0x000000030400780c */ /* 0x000fe20003f24070 */
[----:B------:R-:W-:-:S12]  /*01e0*/  IMAD.MOV.U32 R4, RZ, RZ, R5 ;  /* 0x000000ffff047224 */ /* 0x000fd800078e0005 */
[----:B-1----:R-:W-:Y:S05]  /*01f0*/  @P1 BRA `(.L_x_2) ;  /* 0xfffffffc00d41947 */ /* 0x002fea000383ffff */
.L_x_1:
[----:B------:R-:W-:Y:S05]  /*0200*/  @P0 EXIT ;  /* 0x000000000000094d */ /* 0x000fea0003800000 */
[----:B------:R-:W1:Y:S01]  /*0210*/  S2UR UR5, SR_CgaCtaId ;  /* 0x00000000000579c3 */ /* 0x000e620000008800 */
[----:B------:R-:W-:-:S07]  /*0220*/  UMOV UR4, 0x400 ;  /* 0x0000040000047882 */ /* 0x000fce0000000000 */
[----:B------:R-:W2:Y:S01]  /*0230*/  LDC.64 R2, c[0x0][0x390] ;  /* 0x0000e400ff027b82 */ /* 0x000ea20000000a00 */
[----:B-1----:R-:W-:Y:S01]  /*0240*/  ULEA UR4, UR5, UR4, 0x18 ;  /* 0x0000000405047291 */ /* 0x002fe2000f8ec0ff */
[----:B--2---:R-:W-:-:S08]  /*0250*/  IMAD.WIDE.U32 R2, R7, 0x4, R2 ;  /* 0x0000000407027825 */ /* 0x004fd000078e0002 */
[----:B------:R-:W1:Y:S04]  /*0260*/  LDS R5, [UR4] ;  /* 0x00000004ff057984 */ /* 0x000e680008000800 */
[----:B-1----:R-:W-:Y:S01]  /*0270*/  STG.E desc[UR6][R2.64], R5 ;  /* 0x0000000502007986 */ /* 0x002fe2000c101906 */
[----:B------:R-:W-:Y:S05]  /*0280*/  EXIT ;  /* 0x000000000000794d */ /* 0x000fea0003800000 */
.L_x_3:
        /* <DEDUP_REMOVED lines=15> */
.L_x_5:


//--------------------- .nv.shared._Z18unrolledPartialSumiPfS_ --------------------------
	.section	.nv.shared._Z18unrolledPartialSumiPfS_,"aw",@nobits
	.sectionflags	@""
	.align	4
.nv.shared._Z18unrolledPartialSumiPfS_:
	.zero		2048


//--------------------- .nv.shared.reserved.0     --------------------------
	.section	.nv.shared.reserved.0,"aw",@nobits
	.weak		__nv_reservedSMEM_offset_0_alias
	.size		__nv_reservedSMEM_offset_0_alias, 0, 64
	.other		__nv_reservedSMEM_offset_0_alias,@"STO_CUDA_RESERVED_SHARED STV_DEFAULT"
__nv_reservedSMEM_offset_0_alias:
	.zero		0
	.zero		64


//--------------------- .nv.shared._Z10partialSumiPfS_ --------------------------
	.section	.nv.shared._Z10partialSumiPfS_,"aw",@nobits
	.sectionflags	@""
	.align	4
.nv.shared._Z10partialSumiPfS_:
	.zero		2048


//--------------------- .nv.constant0._Z18unrolledPartialSumiPfS_ --------------------------
	.section	.nv.constant0._Z18unrolledPartialSumiPfS_,"a",@progbits
	.sectionflags	@""
	.align	4
.nv.constant0._Z18unrolledPartialSumiPfS_:
	.zero		920


//--------------------- .nv.constant0._Z10partialSumiPfS_ --------------------------
	.section	.nv.constant0._Z10partialSumiPfS_,"a",@progbits
	.sectionflags	@""
	.align	4
.nv.constant0._Z10partialSumiPfS_:
	.zero		920


//--------------------- SYMBOLS --------------------------

	.type		.nv.reservedSmem.offset0,@object
	.size		.nv.reservedSmem.offset0,0x4
	.type		.nv.reservedSmem.cap,@object
	.size		.nv.reservedSmem.cap,0x4
